	.headerflags	@"EF_CUDA_TEXMODE_UNIFIED EF_CUDA_64BIT_ADDRESS EF_CUDA_ACCELERATORS EF_CUDA_SM90 EF_CUDA_VIRTUAL_SM(EF_CUDA_SM90)"
	.elftype	@"ET_EXEC"


//--------------------- .nv.info                  --------------------------
	.section	.nv.info,"",@"SHT_CUDA_INFO"
	.align	4


	//----- nvinfo : EIATTR_REGCOUNT
	.align		4
        /*0000*/ 	.byte	0x04, 0x2f
        /*0002*/ 	.short	(.L_3 - .L_2)
	.align		4
.L_2:
        /*0004*/ 	.word	index@(triton_poi_fused__native_batch_norm_legit_no_training_add_rrelu_with_noise_functional_28)
        /*0008*/ 	.word	0x00000020


	//----- nvinfo : EIATTR_MIN_STACK_SIZE
	.align		4
.L_3:
        /*000c*/ 	.byte	0x04, 0x12
        /*000e*/ 	.short	(.L_5 - .L_4)
	.align		4
.L_4:
        /*0010*/ 	.word	index@(triton_poi_fused__native_batch_norm_legit_no_training_add_rrelu_with_noise_functional_28)
        /*0014*/ 	.word	0x00000000


	//----- nvinfo : EIATTR_FRAME_SIZE
	.align		4
.L_5:
        /*0018*/ 	.byte	0x04, 0x11
        /*001a*/ 	.short	(.L_7 - .L_6)
	.align		4
.L_6:
        /*001c*/ 	.word	index@(triton_poi_fused__native_batch_norm_legit_no_training_add_rrelu_with_noise_functional_28)
        /*0020*/ 	.word	0x00000000


	//----- nvinfo : EIATTR_MIN_STACK_SIZE
	.align		4
.L_7:
        /*0024*/ 	.byte	0x04, 0x12
        /*0026*/ 	.short	(.L_9 - .L_8)
	.align		4
.L_8:
        /*0028*/ 	.word	index@(triton_poi_fused__native_batch_norm_legit_no_training_add_rrelu_with_noise_functional_28)
        /*002c*/ 	.word	0x00000000
.L_9:


//--------------------- .nv.info.triton_poi_fused__native_batch_norm_legit_no_training_add_rrelu_with_noise_functional_28 --------------------------
	.section	.nv.info.triton_poi_fused__native_batch_norm_legit_no_training_add_rrelu_with_noise_functional_28,"",@"SHT_CUDA_INFO"
	.sectionflags	@""
	.align	4


	//----- nvinfo : EIATTR_CUDA_API_VERSION
	.align		4
        /*0000*/ 	.byte	0x04, 0x37
        /*0002*/ 	.short	(.L_11 - .L_10)
.L_10:
        /*0004*/ 	.word	0x0000007c


	//----- nvinfo : EIATTR_KPARAM_INFO
	.align		4
.L_11:
        /*0008*/ 	.byte	0x04, 0x17
        /*000a*/ 	.short	(.L_13 - .L_12)
.L_12:
        /*000c*/ 	.word	0x00000000
        /*0010*/ 	.short	0x0009
        /*0012*/ 	.short	0x0044
        /*0014*/ 	.byte	0x00, 0xf0, 0x11, 0x00


	//----- nvinfo : EIATTR_KPARAM_INFO
	.align		4
.L_13:
        /*0018*/ 	.byte	0x04, 0x17
        /*001a*/ 	.short	(.L_15 - .L_14)
.L_14:
        /*001c*/ 	.word	0x00000000
        /*0020*/ 	.short	0x0008
        /*0022*/ 	.short	0x0040
        /*0024*/ 	.byte	0x00, 0xf0, 0x11, 0x00


	//----- nvinfo : EIATTR_KPARAM_INFO
	.align		4
.L_15:
        /*0028*/ 	.byte	0x04, 0x17
        /*002a*/ 	.short	(.L_17 - .L_16)
.L_16:
        /*002c*/ 	.word	0x00000000
        /*0030*/ 	.short	0x0007
        /*0032*/ 	.short	0x0038
        /*0034*/ 	.byte	0x00, 0xf4, 0x21, 0x00


	//----- nvinfo : EIATTR_KPARAM_INFO
	.align		4
.L_17:
        /*0038*/ 	.byte	0x04, 0x17
        /*003a*/ 	.short	(.L_19 - .L_18)
.L_18:
        /*003c*/ 	.word	0x00000000
        /*0040*/ 	.short	0x0006
        /*0042*/ 	.short	0x0030
        /*0044*/ 	.byte	0x00, 0xf4, 0x21, 0x00


	//----- nvinfo : EIATTR_KPARAM_INFO
	.align		4
.L_19:
        /*0048*/ 	.byte	0x04, 0x17
        /*004a*/ 	.short	(.L_21 - .L_20)
.L_20:
        /*004c*/ 	.word	0x00000000
        /*0050*/ 	.short	0x0005
        /*0052*/ 	.short	0x0028
        /*0054*/ 	.byte	0x00, 0xf4, 0x21, 0x00


	//----- nvinfo : EIATTR_KPARAM_INFO
	.align		4
.L_21:
        /*0058*/ 	.byte	0x04, 0x17
        /*005a*/ 	.short	(.L_23 - .L_22)
.L_22:
        /*005c*/ 	.word	0x00000000
        /*0060*/ 	.short	0x0004
        /*0062*/ 	.short	0x0020
        /*0064*/ 	.byte	0x00, 0xf4, 0x21, 0x00


	//----- nvinfo : EIATTR_KPARAM_INFO
	.align		4
.L_23:
        /*0068*/ 	.byte	0x04, 0x17
        /*006a*/ 	.short	(.L_25 - .L_24)
.L_24:
        /*006c*/ 	.word	0x00000000
        /*0070*/ 	.short	0x0003
        /*0072*/ 	.short	0x0018
        /*0074*/ 	.byte	0x00, 0xf4, 0x21, 0x00


	//----- nvinfo : EIATTR_KPARAM_INFO
	.align		4
.L_25:
        /*0078*/ 	.byte	0x04, 0x17
        /*007a*/ 	.short	(.L_27 - .L_26)
.L_26:
        /*007c*/ 	.word	0x00000000
        /*0080*/ 	.short	0x0002
        /*0082*/ 	.short	0x0010
        /*0084*/ 	.byte	0x00, 0xf4, 0x21, 0x00


	//----- nvinfo : EIATTR_KPARAM_INFO
	.align		4
.L_27:
        /*0088*/ 	.byte	0x04, 0x17
        /*008a*/ 	.short	(.L_29 - .L_28)
.L_28:
        /*008c*/ 	.word	0x00000000
        /*0090*/ 	.short	0x0001
        /*0092*/ 	.short	0x0008
        /*0094*/ 	.byte	0x00, 0xf4, 0x21, 0x00


	//----- nvinfo : EIATTR_KPARAM_INFO
	.align		4
.L_29:
        /*0098*/ 	.byte	0x04, 0x17
        /*009a*/ 	.short	(.L_31 - .L_30)
.L_30:
        /*009c*/ 	.word	0x00000000
        /*00a0*/ 	.short	0x0000
        /*00a2*/ 	.short	0x0000
        /*00a4*/ 	.byte	0x00, 0xf4, 0x21, 0x00


	//----- nvinfo : EIATTR_SPARSE_MMA_MASK
	.align		4
.L_31:
        /*00a8*/ 	.byte	0x03, 0x50
        /*00aa*/ 	.short	0x0000


	//----- nvinfo : EIATTR_MAXREG_COUNT
	.align		4
        /*00ac*/ 	.byte	0x03, 0x1b
        /*00ae*/ 	.short	0x00ff


	//----- nvinfo : EIATTR_EXIT_INSTR_OFFSETS
	.align		4
        /*00b0*/ 	.byte	0x04, 0x1c
        /*00b2*/ 	.short	(.L_33 - .L_32)


	//   ....[0]....
.L_32:
        /*00b4*/ 	.word	0x000009e0


	//   ....[1]....
        /*00b8*/ 	.word	0x00000a00


	//----- nvinfo : EIATTR_REQNTID
	.align		4
.L_33:
        /*00bc*/ 	.byte	0x04, 0x10
        /*00be*/ 	.short	(.L_35 - .L_34)
.L_34:
        /*00c0*/ 	.word	0x00000080
        /*00c4*/ 	.word	0x00000001
        /*00c8*/ 	.word	0x00000001


	//----- nvinfo : EIATTR_CBANK_PARAM_SIZE
	.align		4
.L_35:
        /*00cc*/ 	.byte	0x03, 0x19
        /*00ce*/ 	.short	0x0048


	//----- nvinfo : EIATTR_PARAM_CBANK
	.align		4
        /*00d0*/ 	.byte	0x04, 0x0a
        /*00d2*/ 	.short	(.L_37 - .L_36)
	.align		4
.L_36:
        /*00d4*/ 	.word	index@(.nv.constant0.triton_poi_fused__native_batch_norm_legit_no_training_add_rrelu_with_noise_functional_28)
        /*00d8*/ 	.short	0x0210
        /*00da*/ 	.short	0x0048


	//----- nvinfo : EIATTR_SW_WAR
	.align		4
.L_37:
        /*00dc*/ 	.byte	0x04, 0x36
        /*00de*/ 	.short	(.L_39 - .L_38)
.L_38:
        /*00e0*/ 	.word	0x00000008
.L_39:


//--------------------- .nv.callgraph             --------------------------
	.section	.nv.callgraph,"",@"SHT_CUDA_CALLGRAPH"
	.align	4
	.sectionentsize	8
	.align		4
        /*0000*/ 	.word	0x00000000
	.align		4
        /*0004*/ 	.word	0xffffffff
	.align		4
        /*0008*/ 	.word	0x00000000
	.align		4
        /*000c*/ 	.word	0xfffffffe
	.align		4
        /*0010*/ 	.word	0x00000000
	.align		4
        /*0014*/ 	.word	0xfffffffd
	.align		4
        /*0018*/ 	.word	0x00000000
	.align		4
        /*001c*/ 	.word	0xfffffffc


//--------------------- .nv.constant4             --------------------------
	.section	.nv.constant4,"a",@progbits
	.align	8
	.align		8
.nv.constant4:
        /*0000*/ 	.dword	_$_str
	.align		8
        /*0008*/ 	.dword	_$_str_$_2


//--------------------- .text.triton_poi_fused__native_batch_norm_legit_no_training_add_rrelu_with_noise_functional_28 --------------------------
	.section	.text.triton_poi_fused__native_batch_norm_legit_no_training_add_rrelu_with_noise_functional_28,"ax",@progbits
	.sectionflags	@"SHF_BARRIERS=1"
	.align	128
        .global         triton_poi_fused__native_batch_norm_legit_no_training_add_rrelu_with_noise_functional_28
        .type           triton_poi_fused__native_batch_norm_legit_no_training_add_rrelu_with_noise_functional_28,@function
        .size           triton_poi_fused__native_batch_norm_legit_no_training_add_rrelu_with_noise_functional_28,(.L_x_1 - triton_poi_fused__native_batch_norm_legit_no_training_add_rrelu_with_noise_functional_28)
        .other          triton_poi_fused__native_batch_norm_legit_no_training_add_rrelu_with_noise_functional_28,@"STO_CUDA_ENTRY STV_DEFAULT"
triton_poi_fused__native_batch_norm_legit_no_training_add_rrelu_with_noise_functional_28:
.text.triton_poi_fused__native_batch_norm_legit_no_training_add_rrelu_with_noise_functional_28:
[----:B------:R-:W0:Y:S02]  /*0000*/  LDC R1, c[0x0][0x28] ;  /* 0x00000a00ff017b82 */ /* 0x000e240000000800 */
[----:B------:R-:W1:Y:S01]  /*0010*/  S2R R24, SR_TID.X ;  /* 0x0000000000187919 */ /* 0x000e620000002100 */
[----:B------:R-:W2:Y:S01]  /*0020*/  S2UR UR4, SR_CTAID.X ;  /* 0x00000000000479c3 */ /* 0x000ea20000002500 */
[----:B------:R-:W-:Y:S01]  /*0030*/  CS2R R6, SRZ ;  /* 0x0000000000067805 */ /* 0x000fe2000001ff00 */
[----:B------:R-:W-:Y:S01]  /*0040*/  ULDC.64 UR8, c[0x0][0x208] ;  /* 0x0000820000087ab9 */ /* 0x000fe20000000a00 */
[----:B------:R-:W3:Y:S05]  /*0050*/  S2R R0, SR_CTAID.Y ;  /* 0x0000000000007919 */ /* 0x000eea0000002600 */
[----:B------:R-:W4:Y:S08]  /*0060*/  LDC.64 R2, c[0x0][0x210] ;  /* 0x00008400ff027b82 */ /* 0x000f300000000a00 */
[----:B------:R-:W5:Y:S01]  /*0070*/  S2UR UR6, SR_CgaCtaId ;  /* 0x00000000000679c3 */ /* 0x000f620000008800 */
[----:B--2---:R-:W-:-:S07]  /*0080*/  USHF.L.U32 UR4, UR4, 0x3, URZ ;  /* 0x0000000304047899 */ /* 0x004fce000800063f */
[----:B------:R-:W2:Y:S01]  /*0090*/  LDC.64 R8, c[0x0][0x228] ;  /* 0x00008a00ff087b82 */ /* 0x000ea20000000a00 */
[----:B-1----:R-:W-:Y:S02]  /*00a0*/  SHF.R.U32.HI R11, RZ, 0x1, R24 ;  /* 0x00000001ff0b7819 */ /* 0x002fe40000011618 */
[----:B------:R-:W-:Y:S01]  /*00b0*/  LOP3.LUT R10, R24, 0x1, RZ, 0xc0, !PT ;  /* 0x00000001180a7812 */ /* 0x000fe200078ec0ff */
[----:B------:R-:W-:Y:S01]  /*00c0*/  UMOV UR5, 0x400 ;  /* 0x0000040000057882 */ /* 0x000fe20000000000 */
[----:B---3--:R-:W-:Y:S01]  /*00d0*/  IMAD.SHL.U32 R0, R0, 0x40, RZ ;  /* 0x0000004000007824 */ /* 0x008fe200078e00ff */
[----:B------:R-:W-:Y:S02]  /*00e0*/  SGXT.U32 R11, R11, 0x6 ;  /* 0x000000060b0b781a */ /* 0x000fe40000000000 */
[----:B------:R-:W-:Y:S02]  /*00f0*/  CS2R R20, SRZ ;  /* 0x0000000000147805 */ /* 0x000fe4000001ff00 */
[----:B------:R-:W-:-:S02]  /*0100*/  LEA R5, R10, UR4, 0x2 ;  /* 0x000000040a057c11 */ /* 0x000fc4000f8e10ff */
[----:B------:R-:W-:Y:S02]  /*0110*/  CS2R R22, SRZ ;  /* 0x0000000000167805 */ /* 0x000fe4000001ff00 */
[----:B------:R-:W-:Y:S01]  /*0120*/  LOP3.LUT R4, R0, R11, RZ, 0xfc, !PT ;  /* 0x0000000b00047212 */ /* 0x000fe200078efcff */
[----:B------:R-:W1:Y:S01]  /*0130*/  LDC.64 R26, c[0x0][0x230] ;  /* 0x00008c00ff1a7b82 */ /* 0x000e620000000a00 */
[----:B------:R-:W-:-:S03]  /*0140*/  ISETP.GE.AND P0, PT, R5, 0x400, PT ;  /* 0x000004000500780c */ /* 0x000fc60003f06270 */
[C---:B------:R-:W-:Y:S01]  /*0150*/  IMAD R5, R4.reuse, 0x400, R5 ;  /* 0x0000040004057824 */ /* 0x040fe200078e0205 */
[----:B------:R-:W-:-:S03]  /*0160*/  ISETP.LT.AND P0, PT, R4, 0x40, !P0 ;  /* 0x000000400400780c */ /* 0x000fc60004701270 */
[----:B----4-:R-:W-:Y:S01]  /*0170*/  IMAD.WIDE R2, R5, 0x4, R2 ;  /* 0x0000000405027825 */ /* 0x010fe200078e0202 */
[----:B------:R-:W-:-:S09]  /*0180*/  CS2R R4, SRZ ;  /* 0x0000000000047805 */ /* 0x000fd2000001ff00 */
[----:B------:R3:W4:Y:S01]  /*0190*/  @P0 LDG.E.EL.128 R4, desc[UR8][R2.64] ;  /* 0x0000000802040981 */ /* 0x000722000c2e1d00 */
[----:B------:R-:W-:Y:S01]  /*01a0*/  IMAD.SHL.U32 R13, R24, 0x4, RZ ;  /* 0x00000004180d7824 */ /* 0x000fe200078e00ff */
[----:B-----5:R-:W-:Y:S01]  /*01b0*/  UPRMT UR5, UR6, 0x654, UR5 ;  /* 0x0000065406057896 */ /* 0x020fe20008000005 */
[C---:B------:R-:W-:Y:S01]  /*01c0*/  IMAD.SHL.U32 R12, R10.reuse, 0x100, RZ ;  /* 0x000001000a0c7824 */ /* 0x040fe200078e00ff */
[----:B------:R-:W-:Y:S02]  /*01d0*/  PRMT R14, R11, 0x6540, R10 ;  /* 0x000065400b0e7816 */ /* 0x000fe4000000000a */
[----:B------:R-:W-:Y:S02]  /*01e0*/  LOP3.LUT R0, R0, 0x3c, R13, 0xf8, !PT ;  /* 0x0000003c00007812 */ /* 0x000fe400078ef80d */
[----:B------:R-:W-:Y:S02]  /*01f0*/  LEA R11, R10, UR5, 0x6 ;  /* 0x000000050a0b7c11 */ /* 0x000fe4000f8e30ff */
[----:B------:R-:W-:-:S02]  /*0200*/  SHF.R.S32.HI R13, RZ, 0x1f, R0 ;  /* 0x0000001fff0d7819 */ /* 0x000fc40000011400 */
[----:B------:R-:W-:Y:S02]  /*0210*/  LEA.HI R15, R12, UR5, RZ, 0x1e ;  /* 0x000000050c0f7c11 */ /* 0x000fe4000f8ff0ff */
[----:B---3--:R-:W-:Y:S01]  /*0220*/  LEA.HI R3, R13, R0, RZ, 0x4 ;  /* 0x000000000d037211 */ /* 0x008fe200078f20ff */
[----:B------:R-:W-:Y:S01]  /*0230*/  IMAD R13, R14, 0x4, R11 ;  /* 0x000000040e0d7824 */ /* 0x000fe200078e020b */
[----:B------:R-:W-:Y:S01]  /*0240*/  ISETP.GE.AND P1, PT, R0, 0x40, PT ;  /* 0x000000400000780c */ /* 0x000fe20003f26270 */
[----:B------:R-:W-:Y:S01]  /*0250*/  IMAD R10, R14, 0x4, R15 ;  /* 0x000000040e0a7824 */ /* 0x000fe200078e020f */
[----:B------:R-:W-:Y:S01]  /*0260*/  LOP3.LUT R11, R3, 0xfffffff0, RZ, 0xc0, !PT ;  /* 0xfffffff0030b7812 */ /* 0x000fe200078ec0ff */
[----:B------:R-:W3:Y:S04]  /*0270*/  LDC.64 R14, c[0x0][0x218] ;  /* 0x00008600ff0e7b82 */ /* 0x000ee80000000a00 */
[----:B------:R-:W-:-:S04]  /*0280*/  IMAD.IADD R2, R0, 0x1, -R11 ;  /* 0x0000000100027824 */ /* 0x000fc800078e0a0b */
[----:B--2---:R-:W-:-:S04]  /*0290*/  IMAD.WIDE R8, R2, 0x4, R8 ;  /* 0x0000000402087825 */ /* 0x004fc800078e0208 */
[----:B------:R-:W-:Y:S02]  /*02a0*/  IMAD.SHL.U32 R3, R3, 0x400, RZ ;  /* 0x0000040003037824 */ /* 0x000fe400078e00ff */
[----:B-1----:R-:W-:Y:S01]  /*02b0*/  IMAD.WIDE R26, R2, 0x4, R26 ;  /* 0x00000004021a7825 */ /* 0x002fe200078e021a */
[----:B------:R-:W-:Y:S01]  /*02c0*/  CS2R R16, SRZ ;  /* 0x0000000000107805 */ /* 0x000fe2000001ff00 */
[----:B----4-:R1:W-:Y:S04]  /*02d0*/  STS [R13], R4 ;  /* 0x000000040d007388 */ /* 0x0103e80000000800 */
[----:B------:R-:W-:Y:S04]  /*02e0*/  STS [R10+0x110], R5 ;  /* 0x000110050a007388 */ /* 0x000fe80000000800 */
[----:B------:R-:W-:Y:S01]  /*02f0*/  STS [R10+0x220], R6 ;  /* 0x000220060a007388 */ /* 0x000fe20000000800 */
[----:B-1----:R-:W-:Y:S01]  /*0300*/  SHF.R.U32.HI R4, RZ, 0x4, R24 ;  /* 0x00000004ff047819 */ /* 0x002fe20000011618 */
[----:B------:R-:W1:Y:S02]  /*0310*/  LDC.64 R12, c[0x0][0x220] ;  /* 0x00008800ff0c7b82 */ /* 0x000e640000000a00 */
[----:B------:R2:W-:Y:S06]  /*0320*/  STS [R10+0x330], R7 ;  /* 0x000330070a007388 */ /* 0x0005ec0000000800 */
[----:B------:R-:W-:Y:S01]  /*0330*/  BAR.SYNC.DEFER_BLOCKING 0x0 ;  /* 0x0000000000007b1d */ /* 0x000fe20000010000 */
[----:B------:R-:W-:-:S04]  /*0340*/  SGXT.U32 R4, R4, 0x3 ;  /* 0x000000030404781a */ /* 0x000fc80000000000 */
[----:B------:R-:W-:Y:S01]  /*0350*/  LOP3.LUT R11, R4, UR4, RZ, 0xfc, !PT ;  /* 0x00000004040b7c12 */ /* 0x000fe2000f8efcff */
[----:B------:R4:W5:Y:S03]  /*0360*/  @!P1 LDG.E.EL.128 R20, desc[UR8][R8.64] ;  /* 0x0000000808149981 */ /* 0x000966000c2e1d00 */
[C---:B------:R-:W-:Y:S01]  /*0370*/  ISETP.GE.AND P0, PT, R11.reuse, 0x400, PT ;  /* 0x000004000b00780c */ /* 0x040fe20003f06270 */
[----:B------:R-:W-:Y:S01]  /*0380*/  IMAD R11, R11, 0x10, R2 ;  /* 0x000000100b0b7824 */ /* 0x000fe200078e0202 */
[----:B------:R-:W-:Y:S02]  /*0390*/  LOP3.LUT R4, R3, 0xffffc000, RZ, 0xc0, !PT ;  /* 0xffffc00003047812 */ /* 0x000fe400078ec0ff */
[----:B--2---:R-:W-:Y:S02]  /*03a0*/  CS2R R6, SRZ ;  /* 0x0000000000067805 */ /* 0x004fe4000001ff00 */
[----:B------:R-:W-:Y:S01]  /*03b0*/  ISETP.LT.AND P0, PT, R0, 0x40, !P0 ;  /* 0x000000400000780c */ /* 0x000fe20004701270 */
[----:B-1----:R-:W-:-:S02]  /*03c0*/  IMAD.WIDE R28, R2, 0x4, R12 ;  /* 0x00000004021c7825 */ /* 0x002fc400078e020c */
[----:B------:R-:W1:Y:S02]  /*03d0*/  LDC.64 R12, c[0x0][0x238] ;  /* 0x00008e00ff0c7b82 */ /* 0x000e640000000a00 */
[----:B------:R-:W-:Y:S01]  /*03e0*/  IMAD.IADD R0, R11, 0x1, R4 ;  /* 0x000000010b007824 */ /* 0x000fe200078e0204 */
[----:B------:R-:W-:Y:S02]  /*03f0*/  CS2R R4, SRZ ;  /* 0x0000000000047805 */ /* 0x000fe4000001ff00 */
[----:B----4-:R-:W-:Y:S02]  /*0400*/  CS2R R8, SRZ ;  /* 0x0000000000087805 */ /* 0x010fe4000001ff00 */
[----:B------:R-:W-:Y:S01]  /*0410*/  CS2R R10, SRZ ;  /* 0x00000000000a7805 */ /* 0x000fe2000001ff00 */
[----:B---3--:R-:W-:-:S05]  /*0420*/  IMAD.WIDE R18, R0, 0x4, R14 ;  /* 0x0000000400127825 */ /* 0x008fca00078e020e */
[----:B------:R2:W3:Y:S04]  /*0430*/  @P0 LDG.E.EL.128 R4, desc[UR8][R18.64] ;  /* 0x0000000812040981 */ /* 0x0004e8000c2e1d00 */
[----:B------:R-:W3:Y:S01]  /*0440*/  @!P1 LDG.E.EL.128 R8, desc[UR8][R28.64] ;  /* 0x000000081c089981 */ /* 0x000ee2000c2e1d00 */
[----:B------:R-:W-:Y:S02]  /*0450*/  CS2R R14, SRZ ;  /* 0x00000000000e7805 */ /* 0x000fe4000001ff00 */
[----:B--2---:R-:W-:Y:S01]  /*0460*/  CS2R R18, SRZ ;  /* 0x0000000000127805 */ /* 0x004fe2000001ff00 */
[----:B-1----:R-:W-:Y:S01]  /*0470*/  IMAD.WIDE R2, R2, 0x4, R12 ;  /* 0x0000000402027825 */ /* 0x002fe200078e020c */
[----:B------:R-:W-:-:S04]  /*0480*/  CS2R R12, SRZ ;  /* 0x00000000000c7805 */ /* 0x000fc8000001ff00 */
[----:B------:R1:W2:Y:S04]  /*0490*/  @!P1 LDG.E.EL.128 R16, desc[UR8][R2.64] ;  /* 0x0000000802109981 */ /* 0x0002a8000c2e1d00 */
[----:B------:R4:W2:Y:S01]  /*04a0*/  @!P1 LDG.E.EL.128 R12, desc[UR8][R26.64] ;  /* 0x000000081a0c9981 */ /* 0x0008a2000c2e1d00 */
[----:B-1----:R-:W-:Y:S02]  /*04b0*/  IMAD.MOV.U32 R3, RZ, RZ, 0x3e800000 ;  /* 0x3e800000ff037424 */ /* 0x002fe400078e00ff */
[----:B-----5:R-:W-:Y:S01]  /*04c0*/  FADD R29, R20, 9.9999997473787516356e-06 ;  /* 0x3727c5ac141d7421 */ /* 0x020fe20000000000 */
[----:B------:R-:W-:-:S04]  /*04d0*/  FADD R23, R23, 9.9999997473787516356e-06 ;  /* 0x3727c5ac17177421 */ /* 0x000fc80000000000 */
[----:B------:R-:W1:Y:S08]  /*04e0*/  MUFU.SQRT R2, R23 ;  /* 0x0000001700027308 */ /* 0x000e700000002000 */
[----:B------:R-:W5:Y:S01]  /*04f0*/  MUFU.SQRT R29, R29 ;  /* 0x0000001d001d7308 */ /* 0x000f620000002000 */
[----:B------:R-:W-:Y:S01]  /*0500*/  FADD R28, R21, 9.9999997473787516356e-06 ;  /* 0x3727c5ac151c7421 */ /* 0x000fe20000000000 */
[----:B------:R-:W-:Y:S01]  /*0510*/  FADD R22, R22, 9.9999997473787516356e-06 ;  /* 0x3727c5ac16167421 */ /* 0x000fe20000000000 */
[C---:B------:R-:W-:Y:S01]  /*0520*/  LOP3.LUT R20, R24.reuse, 0x70, RZ, 0xc0, !PT ;  /* 0x0000007018147812 */ /* 0x040fe200078ec0ff */
[----:B------:R-:W-:Y:S01]  /*0530*/  IMAD.SHL.U32 R21, R24, 0x10, RZ ;  /* 0x0000001018157824 */ /* 0x000fe200078e00ff */
[----:B-1----:R-:W-:-:S03]  /*0540*/  FSETP.GT.AND P2, PT, R2, 8.50705917302346158658e+37, PT ;  /* 0x7e8000000200780b */ /* 0x002fc60003f44000 */
[----:B------:R-:W1:Y:S01]  /*0550*/  MUFU.SQRT R24, R22 ;  /* 0x0000001600187308 */ /* 0x000e620000002000 */
[----:B------:R-:W-:Y:S02]  /*0560*/  FSETP.GEU.AND P4, PT, R2, 1.175494350822287508e-38, PT ;  /* 0x008000000200780b */ /* 0x000fe40003f8e000 */
[----:B-----5:R-:W-:-:S05]  /*0570*/  FSETP.GT.AND P5, PT, R29, 8.50705917302346158658e+37, PT ;  /* 0x7e8000001d00780b */ /* 0x020fca0003fa4000 */
[----:B------:R-:W5:Y:S01]  /*0580*/  MUFU.SQRT R28, R28 ;  /* 0x0000001c001c7308 */ /* 0x000f620000002000 */
[----:B------:R-:W-:Y:S01]  /*0590*/  FSETP.GEU.AND P3, PT, R29, 1.175494350822287508e-38, PT ;  /* 0x008000001d00780b */ /* 0x000fe20003f6e000 */
[----:B---3--:R-:W-:Y:S01]  /*05a0*/  FADD R7, -R11, R7 ;  /* 0x000000070b077221 */ /* 0x008fe20000000100 */
[C---:B------:R-:W-:Y:S01]  /*05b0*/  FSEL R25, R3.reuse, 1, P2 ;  /* 0x3f80000003197808 */ /* 0x040fe20001000000 */
[----:B------:R-:W-:Y:S01]  /*05c0*/  @P2 FMUL R2, R2, 0.25 ;  /* 0x3e80000002022820 */ /* 0x000fe20000400000 */
[----:B------:R-:W-:Y:S02]  /*05d0*/  FSEL R11, R3, 1, P5 ;  /* 0x3f800000030b7808 */ /* 0x000fe40002800000 */
[----:B------:R-:W-:Y:S01]  /*05e0*/  LOP3.LUT R21, R21, 0x7f0, RZ, 0xc0, !PT ;  /* 0x000007f015157812 */ /* 0x000fe200078ec0ff */
[----:B------:R-:W-:Y:S01]  /*05f0*/  @!P4 FMUL R2, R2, 16777216 ;  /* 0x4b8000000202c820 */ /* 0x000fe20000400000 */
[----:B------:R-:W-:Y:S01]  /*0600*/  @P5 FMUL R29, R29, 0.25 ;  /* 0x3e8000001d1d5820 */ /* 0x000fe20000400000 */
[----:B-1----:R-:W-:Y:S01]  /*0610*/  FSETP.GT.AND P5, PT, R24, 8.50705917302346158658e+37, PT ;  /* 0x7e8000001800780b */ /* 0x002fe20003fa4000 */
[----:B------:R-:W-:Y:S01]  /*0620*/  @!P4 FMUL R25, R25, 16777216 ;  /* 0x4b8000001919c820 */ /* 0x000fe20000400000 */
[----:B-----5:R-:W-:-:S02]  /*0630*/  FSETP.GT.AND P1, PT, R28, 8.50705917302346158658e+37, PT ;  /* 0x7e8000001c00780b */ /* 0x020fc40003f24000 */
[----:B------:R-:W-:Y:S02]  /*0640*/  FSETP.GEU.AND P4, PT, R24, 1.175494350822287508e-38, PT ;  /* 0x008000001800780b */ /* 0x000fe40003f8e000 */
[----:B------:R-:W-:Y:S02]  /*0650*/  IADD3 R20, R21, UR5, R20 ;  /* 0x0000000515147c10 */ /* 0x000fe4000fffe014 */
[----:B------:R-:W-:Y:S01]  /*0660*/  FSETP.GEU.AND P2, PT, R28, 1.175494350822287508e-38, PT ;  /* 0x008000001c00780b */ /* 0x000fe20003f4e000 */
[----:B------:R-:W-:Y:S01]  /*0670*/  @!P3 FMUL R29, R29, 16777216 ;  /* 0x4b8000001d1db820 */ /* 0x000fe20000400000 */
[----:B------:R-:W-:Y:S01]  /*0680*/  FADD R6, -R10, R6 ;  /* 0x000000060a067221 */ /* 0x000fe20000000100 */
[----:B------:R-:W-:Y:S01]  /*0690*/  MUFU.RCP R2, R2 ;  /* 0x0000000200027308 */ /* 0x000fe20000001000 */
[----:B------:R-:W1:Y:S01]  /*06a0*/  LDS.128 R20, [R20] ;  /* 0x0000000014147984 */ /* 0x000e620000000c00 */
[----:B------:R-:W-:Y:S01]  /*06b0*/  @P5 FMUL R24, R24, 0.25 ;  /* 0x3e80000018185820 */ /* 0x000fe20000400000 */
[----:B------:R-:W-:Y:S01]  /*06c0*/  FADD R5, -R9, R5 ;  /* 0x0000000509057221 */ /* 0x000fe20000000100 */
[----:B------:R-:W-:Y:S01]  /*06d0*/  @P1 FMUL R28, R28, 0.25 ;  /* 0x3e8000001c1c1820 */ /* 0x000fe20000400000 */
[----:B------:R-:W-:Y:S01]  /*06e0*/  @!P3 FMUL R11, R11, 16777216 ;  /* 0x4b8000000b0bb820 */ /* 0x000fe20000400000 */
[----:B------:R-:W-:Y:S01]  /*06f0*/  @!P4 FMUL R24, R24, 16777216 ;  /* 0x4b8000001818c820 */ /* 0x000fe20000400000 */
[----:B------:R-:W-:Y:S01]  /*0700*/  FADD R4, -R8, R4 ;  /* 0x0000000408047221 */ /* 0x000fe20000000100 */
[----:B------:R-:W-:-:S02]  /*0710*/  ULDC.64 UR4, c[0x0][0x240] ;  /* 0x0000900000047ab9 */ /* 0x000fc40000000a00 */
[----:B------:R-:W-:Y:S01]  /*0720*/  @!P2 FMUL R28, R28, 16777216 ;  /* 0x4b8000001c1ca820 */ /* 0x000fe20000400000 */
[----:B----4-:R-:W3:Y:S01]  /*0730*/  MUFU.RCP R26, R29 ;  /* 0x0000001d001a7308 */ /* 0x010ee20000001000 */
[----:B------:R-:W-:-:S07]  /*0740*/  FSEL R9, R3, 1, P1 ;  /* 0x3f80000003097808 */ /* 0x000fce0000800000 */
[----:B------:R-:W4:Y:S01]  /*0750*/  MUFU.RCP R10, R28 ;  /* 0x0000001c000a7308 */ /* 0x000f220000001000 */
[----:B------:R-:W-:-:S07]  /*0760*/  FSEL R3, R3, 1, P5 ;  /* 0x3f80000003037808 */ /* 0x000fce0002800000 */
[----:B------:R-:W5:Y:S01]  /*0770*/  MUFU.RCP R24, R24 ;  /* 0x0000001800187308 */ /* 0x000f620000001000 */
[----:B------:R-:W-:Y:S01]  /*0780*/  @!P2 FMUL R9, R9, 16777216 ;  /* 0x4b8000000909a820 */ /* 0x000fe20000400000 */
[----:B------:R-:W-:Y:S01]  /*0790*/  @!P4 FMUL R3, R3, 16777216 ;  /* 0x4b8000000303c820 */ /* 0x000fe20000400000 */
[----:B---3--:R-:W-:Y:S01]  /*07a0*/  FMUL R11, R26, R11 ;  /* 0x0000000b1a0b7220 */ /* 0x008fe20000400000 */
[----:B------:R-:W-:Y:S01]  /*07b0*/  FMUL R8, R2, R25 ;  /* 0x0000001902087220 */ /* 0x000fe20000400000 */
[----:B----4-:R-:W-:Y:S02]  /*07c0*/  FMUL R10, R10, R9 ;  /* 0x000000090a0a7220 */ /* 0x010fe40000400000 */
[----:B------:R-:W-:Y:S01]  /*07d0*/  FMUL R11, R11, R4 ;  /* 0x000000040b0b7220 */ /* 0x000fe20000400000 */
[----:B------:R-:W-:Y:S01]  /*07e0*/  FMUL R8, R8, R7 ;  /* 0x0000000708087220 */ /* 0x000fe20000400000 */
[----:B------:R-:W-:Y:S01]  /*07f0*/  FMUL R10, R10, R5 ;  /* 0x000000050a0a7220 */ /* 0x000fe20000400000 */
[----:B-----5:R-:W-:-:S04]  /*0800*/  FMUL R3, R24, R3 ;  /* 0x0000000318037220 */ /* 0x020fc80000400000 */
[----:B------:R-:W-:Y:S01]  /*0810*/  FMUL R3, R3, R6 ;  /* 0x0000000603037220 */ /* 0x000fe20000400000 */
[----:B--2---:R-:W-:Y:S01]  /*0820*/  FFMA R11, R11, R12, R16 ;  /* 0x0000000c0b0b7223 */ /* 0x004fe20000000010 */
[----:B------:R-:W-:Y:S01]  /*0830*/  FFMA R10, R10, R13, R17 ;  /* 0x0000000d0a0a7223 */ /* 0x000fe20000000011 */
[----:B------:R-:W-:Y:S01]  /*0840*/  FFMA R4, R8, R15, R19 ;  /* 0x0000000f08047223 */ /* 0x000fe20000000013 */
[----:B------:R-:W-:Y:S02]  /*0850*/  FFMA R5, R3, R14, R18 ;  /* 0x0000000e03057223 */ /* 0x000fe40000000012 */
[----:B------:R-:W2:Y:S01]  /*0860*/  LDC.64 R2, c[0x0][0x248] ;  /* 0x00009200ff027b82 */ /* 0x000ea20000000a00 */
[----:B-1----:R-:W-:Y:S02]  /*0870*/  FSETP.GT.AND P4, PT, R20, -R11, PT ;  /* 0x8000000b1400720b */ /* 0x002fe40003f84000 */
[----:B------:R-:W-:Y:S02]  /*0880*/  FSETP.GT.AND P3, PT, R21, -R10, PT ;  /* 0x8000000a1500720b */ /* 0x000fe40003f64000 */
[----:B------:R-:W-:-:S02]  /*0890*/  FSETP.GT.AND P2, PT, R22, -R5, PT ;  /* 0x800000051600720b */ /* 0x000fc40003f44000 */
[----:B------:R-:W-:Y:S02]  /*08a0*/  FSETP.GT.AND P1, PT, R23, -R4, PT ;  /* 0x800000041700720b */ /* 0x000fe40003f24000 */
[----:B------:R-:W-:Y:S02]  /*08b0*/  SEL R9, RZ, 0x1, !P4 ;  /* 0x00000001ff097807 */ /* 0x000fe40006000000 */
[----:B------:R-:W-:Y:S02]  /*08c0*/  SEL R6, RZ, 0x1, !P3 ;  /* 0x00000001ff067807 */ /* 0x000fe40005800000 */
[----:B------:R-:W-:Y:S02]  /*08d0*/  SEL R8, RZ, 0x1, !P2 ;  /* 0x00000001ff087807 */ /* 0x000fe40005000000 */
[----:B------:R-:W-:Y:S02]  /*08e0*/  SEL R7, RZ, 0x1, !P1 ;  /* 0x00000001ff077807 */ /* 0x000fe40004800000 */
[----:B------:R-:W-:-:S02]  /*08f0*/  PRMT R9, R9, 0x3340, R6 ;  /* 0x0000334009097816 */ /* 0x000fc40000000006 */
[----:B------:R-:W-:Y:S02]  /*0900*/  IADD3 R6, P5, R0, UR4, RZ ;  /* 0x0000000400067c10 */ /* 0x000fe4000ffbe0ff */
[----:B------:R-:W-:Y:S02]  /*0910*/  PRMT R8, R8, 0x3340, R7 ;  /* 0x0000334008087816 */ /* 0x000fe40000000007 */
[----:B------:R-:W-:Y:S02]  /*0920*/  LEA.HI.X.SX32 R7, R0, UR5, 0x1, P5 ;  /* 0x0000000500077c11 */ /* 0x000fe4000a8f0eff */
[----:B------:R-:W-:Y:S01]  /*0930*/  PRMT R9, R9, 0x5410, R8 ;  /* 0x0000541009097816 */ /* 0x000fe20000000008 */
[----:B------:R-:W-:Y:S01]  /*0940*/  FADD R20, R20, R11 ;  /* 0x0000000b14147221 */ /* 0x000fe20000000000 */
[----:B------:R-:W-:Y:S01]  /*0950*/  FADD R21, R21, R10 ;  /* 0x0000000a15157221 */ /* 0x000fe20000000000 */
[----:B------:R-:W-:Y:S01]  /*0960*/  FADD R22, R22, R5 ;  /* 0x0000000516167221 */ /* 0x000fe20000000000 */
[----:B------:R-:W-:Y:S01]  /*0970*/  FADD R23, R23, R4 ;  /* 0x0000000417177221 */ /* 0x000fe20000000000 */
[----:B------:R1:W-:Y:S01]  /*0980*/  @P0 STG.E desc[UR8][R6.64], R9 ;  /* 0x0000000906000986 */ /* 0x0003e2000c101908 */
[----:B--2---:R-:W-:-:S04]  /*0990*/  IMAD.WIDE R2, R0, 0x4, R2 ;  /* 0x0000000400027825 */ /* 0x004fc800078e0202 */
[----:B------:R-:W-:Y:S01]  /*09a0*/  @!P4 FMUL R20, R20, 0.22916667163372039795 ;  /* 0x3e6aaaab1414c820 */ /* 0x000fe20000400000 */
[----:B------:R-:W-:Y:S01]  /*09b0*/  @!P3 FMUL R21, R21, 0.22916667163372039795 ;  /* 0x3e6aaaab1515b820 */ /* 0x000fe20000400000 */
[----:B------:R-:W-:Y:S01]  /*09c0*/  @!P2 FMUL R22, R22, 0.22916667163372039795 ;  /* 0x3e6aaaab1616a820 */ /* 0x000fe20000400000 */
[----:B------:R-:W-:Y:S01]  /*09d0*/  @!P1 FMUL R23, R23, 0.22916667163372039795 ;  /* 0x3e6aaaab17179820 */ /* 0x000fe20000400000 */
[----:B------:R-:W-:Y:S06]  /*09e0*/  @!P0 EXIT ;  /* 0x000000000000894d */ /* 0x000fec0003800000 */
[----:B------:R-:W-:Y:S01]  /*09f0*/  STG.E.128 desc[UR8][R2.64], R20 ;  /* 0x0000001402007986 */ /* 0x000fe2000c101d08 */
[----:B------:R-:W-:Y:S05]  /*0a00*/  EXIT ;  /* 0x000000000000794d */ /* 0x000fea0003800000 */
.L_x_0:
[----:B------:R-:W-:-:S00]  /*0a10*/  BRA `(.L_x_0) ;  /* 0xfffffffc00fc7947 */ /* 0x000fc0000383ffff */
[----:B------:R-:W-:-:S00]  /*0a20*/  NOP ;  /* 0x0000000000007918 */ /* 0x000fc00000000000 */
        /* <DEDUP_REMOVED lines=13> */
.L_x_1:


//--------------------- .nv.global.init           --------------------------
	.section	.nv.global.init,"aw",@progbits
.nv.global.init:
	.type		_$_str,@object
	.size		_$_str,(_$_str_$_2 - _$_str)
_$_str:
        /*0000*/ 	.byte	0x5f, 0x5f, 0x43, 0x55, 0x44, 0x41, 0x5f, 0x46, 0x54, 0x5a, 0x00
	.type		_$_str_$_2,@object
	.size		_$_str_$_2,(.L_1 - _$_str_$_2)
_$_str_$_2:
        /*000b*/ 	.byte	0x5f, 0x5f, 0x43, 0x55, 0x44, 0x41, 0x5f, 0x50, 0x52, 0x45, 0x43, 0x5f, 0x53, 0x51, 0x52, 0x54
        /*001b*/ 	.byte	0x00
.L_1:


//--------------------- .nv.shared.triton_poi_fused__native_batch_norm_legit_no_training_add_rrelu_with_noise_functional_28 --------------------------
	.section	.nv.shared.triton_poi_fused__native_batch_norm_legit_no_training_add_rrelu_with_noise_functional_28,"aw",@nobits
	.sectionflags	@""
	.align	16
	.zero		1024


//--------------------- .nv.constant0.triton_poi_fused__native_batch_norm_legit_no_training_add_rrelu_with_noise_functional_28 --------------------------
	.section	.nv.constant0.triton_poi_fused__native_batch_norm_legit_no_training_add_rrelu_with_noise_functional_28,"a",@progbits
	.sectionflags	@""
	.align	4
.nv.constant0.triton_poi_fused__native_batch_norm_legit_no_training_add_rrelu_with_noise_functional_28:
	.zero		600
